	.headerflags	@"EF_CUDA_TEXMODE_UNIFIED EF_CUDA_64BIT_ADDRESS EF_CUDA_ACCELERATORS EF_CUDA_SM90 EF_CUDA_VIRTUAL_SM(EF_CUDA_SM90)"
	.elftype	@"ET_EXEC"


//--------------------- .nv.info                  --------------------------
	.section	.nv.info,"",@"SHT_CUDA_INFO"
	.align	4


	//----- nvinfo : EIATTR_REGCOUNT
	.align		4
        /*0000*/ 	.byte	0x04, 0x2f
        /*0002*/ 	.short	(.L_3 - .L_2)
	.align		4
.L_2:
        /*0004*/ 	.word	index@(triton_poi_fused__native_batch_norm_legit_no_training_relu_20)
        /*0008*/ 	.word	0x00000024


	//----- nvinfo : EIATTR_MIN_STACK_SIZE
	.align		4
.L_3:
        /*000c*/ 	.byte	0x04, 0x12
        /*000e*/ 	.short	(.L_5 - .L_4)
	.align		4
.L_4:
        /*0010*/ 	.word	index@(triton_poi_fused__native_batch_norm_legit_no_training_relu_20)
        /*0014*/ 	.word	0x00000000


	//----- nvinfo : EIATTR_FRAME_SIZE
	.align		4
.L_5:
        /*0018*/ 	.byte	0x04, 0x11
        /*001a*/ 	.short	(.L_7 - .L_6)
	.align		4
.L_6:
        /*001c*/ 	.word	index@(triton_poi_fused__native_batch_norm_legit_no_training_relu_20)
        /*0020*/ 	.word	0x00000000


	//----- nvinfo : EIATTR_MIN_STACK_SIZE
	.align		4
.L_7:
        /*0024*/ 	.byte	0x04, 0x12
        /*0026*/ 	.short	(.L_9 - .L_8)
	.align		4
.L_8:
        /*0028*/ 	.word	index@(triton_poi_fused__native_batch_norm_legit_no_training_relu_20)
        /*002c*/ 	.word	0x00000000
.L_9:


//--------------------- .nv.info.triton_poi_fused__native_batch_norm_legit_no_training_relu_20 --------------------------
	.section	.nv.info.triton_poi_fused__native_batch_norm_legit_no_training_relu_20,"",@"SHT_CUDA_INFO"
	.sectionflags	@""
	.align	4


	//----- nvinfo : EIATTR_CUDA_API_VERSION
	.align		4
        /*0000*/ 	.byte	0x04, 0x37
        /*0002*/ 	.short	(.L_11 - .L_10)
.L_10:
        /*0004*/ 	.word	0x0000007c


	//----- nvinfo : EIATTR_KPARAM_INFO
	.align		4
.L_11:
        /*0008*/ 	.byte	0x04, 0x17
        /*000a*/ 	.short	(.L_13 - .L_12)
.L_12:
        /*000c*/ 	.word	0x00000000
        /*0010*/ 	.short	0x0006
        /*0012*/ 	.short	0x0030
        /*0014*/ 	.byte	0x00, 0xf0, 0x11, 0x00


	//----- nvinfo : EIATTR_KPARAM_INFO
	.align		4
.L_13:
        /*0018*/ 	.byte	0x04, 0x17
        /*001a*/ 	.short	(.L_15 - .L_14)
.L_14:
        /*001c*/ 	.word	0x00000000
        /*0020*/ 	.short	0x0005
        /*0022*/ 	.short	0x0028
        /*0024*/ 	.byte	0x00, 0xf4, 0x21, 0x00


	//----- nvinfo : EIATTR_KPARAM_INFO
	.align		4
.L_15:
        /*0028*/ 	.byte	0x04, 0x17
        /*002a*/ 	.short	(.L_17 - .L_16)
.L_16:
        /*002c*/ 	.word	0x00000000
        /*0030*/ 	.short	0x0004
        /*0032*/ 	.short	0x0020
        /*0034*/ 	.byte	0x00, 0xf4, 0x21, 0x00


	//----- nvinfo : EIATTR_KPARAM_INFO
	.align		4
.L_17:
        /*0038*/ 	.byte	0x04, 0x17
        /*003a*/ 	.short	(.L_19 - .L_18)
.L_18:
        /*003c*/ 	.word	0x00000000
        /*0040*/ 	.short	0x0003
        /*0042*/ 	.short	0x0018
        /*0044*/ 	.byte	0x00, 0xf4, 0x21, 0x00


	//----- nvinfo : EIATTR_KPARAM_INFO
	.align		4
.L_19:
        /*0048*/ 	.byte	0x04, 0x17
        /*004a*/ 	.short	(.L_21 - .L_20)
.L_20:
        /*004c*/ 	.word	0x00000000
        /*0050*/ 	.short	0x0002
        /*0052*/ 	.short	0x0010
        /*0054*/ 	.byte	0x00, 0xf4, 0x21, 0x00


	//----- nvinfo : EIATTR_KPARAM_INFO
	.align		4
.L_21:
        /*0058*/ 	.byte	0x04, 0x17
        /*005a*/ 	.short	(.L_23 - .L_22)
.L_22:
        /*005c*/ 	.word	0x00000000
        /*0060*/ 	.short	0x0001
        /*0062*/ 	.short	0x0008
        /*0064*/ 	.byte	0x00, 0xf4, 0x21, 0x00


	//----- nvinfo : EIATTR_KPARAM_INFO
	.align		4
.L_23:
        /*0068*/ 	.byte	0x04, 0x17
        /*006a*/ 	.short	(.L_25 - .L_24)
.L_24:
        /*006c*/ 	.word	0x00000000
        /*0070*/ 	.short	0x0000
        /*0072*/ 	.short	0x0000
        /*0074*/ 	.byte	0x00, 0xf4, 0x21, 0x00


	//----- nvinfo : EIATTR_SPARSE_MMA_MASK
	.align		4
.L_25:
        /*0078*/ 	.byte	0x03, 0x50
        /*007a*/ 	.short	0x0000


	//----- nvinfo : EIATTR_MAXREG_COUNT
	.align		4
        /*007c*/ 	.byte	0x03, 0x1b
        /*007e*/ 	.short	0x00ff


	//----- nvinfo : EIATTR_EXIT_INSTR_OFFSETS
	.align		4
        /*0080*/ 	.byte	0x04, 0x1c
        /*0082*/ 	.short	(.L_27 - .L_26)


	//   ....[0]....
.L_26:
        /*0084*/ 	.word	0x00000b30


	//   ....[1]....
        /*0088*/ 	.word	0x00000b50


	//----- nvinfo : EIATTR_REQNTID
	.align		4
.L_27:
        /*008c*/ 	.byte	0x04, 0x10
        /*008e*/ 	.short	(.L_29 - .L_28)
.L_28:
        /*0090*/ 	.word	0x00000080
        /*0094*/ 	.word	0x00000001
        /*0098*/ 	.word	0x00000001


	//----- nvinfo : EIATTR_CBANK_PARAM_SIZE
	.align		4
.L_29:
        /*009c*/ 	.byte	0x03, 0x19
        /*009e*/ 	.short	0x0034


	//----- nvinfo : EIATTR_PARAM_CBANK
	.align		4
        /*00a0*/ 	.byte	0x04, 0x0a
        /*00a2*/ 	.short	(.L_31 - .L_30)
	.align		4
.L_30:
        /*00a4*/ 	.word	index@(.nv.constant0.triton_poi_fused__native_batch_norm_legit_no_training_relu_20)
        /*00a8*/ 	.short	0x0210
        /*00aa*/ 	.short	0x0034


	//----- nvinfo : EIATTR_SW_WAR
	.align		4
.L_31:
        /*00ac*/ 	.byte	0x04, 0x36
        /*00ae*/ 	.short	(.L_33 - .L_32)
.L_32:
        /*00b0*/ 	.word	0x00000008
.L_33:


//--------------------- .nv.callgraph             --------------------------
	.section	.nv.callgraph,"",@"SHT_CUDA_CALLGRAPH"
	.align	4
	.sectionentsize	8
	.align		4
        /*0000*/ 	.word	0x00000000
	.align		4
        /*0004*/ 	.word	0xffffffff
	.align		4
        /*0008*/ 	.word	0x00000000
	.align		4
        /*000c*/ 	.word	0xfffffffe
	.align		4
        /*0010*/ 	.word	0x00000000
	.align		4
        /*0014*/ 	.word	0xfffffffd
	.align		4
        /*0018*/ 	.word	0x00000000
	.align		4
        /*001c*/ 	.word	0xfffffffc


//--------------------- .nv.constant4             --------------------------
	.section	.nv.constant4,"a",@progbits
	.align	8
	.align		8
.nv.constant4:
        /*0000*/ 	.dword	_$_str
	.align		8
        /*0008*/ 	.dword	_$_str_$_2


//--------------------- .text.triton_poi_fused__native_batch_norm_legit_no_training_relu_20 --------------------------
	.section	.text.triton_poi_fused__native_batch_norm_legit_no_training_relu_20,"ax",@progbits
	.align	128
        .global         triton_poi_fused__native_batch_norm_legit_no_training_relu_20
        .type           triton_poi_fused__native_batch_norm_legit_no_training_relu_20,@function
        .size           triton_poi_fused__native_batch_norm_legit_no_training_relu_20,(.L_x_1 - triton_poi_fused__native_batch_norm_legit_no_training_relu_20)
        .other          triton_poi_fused__native_batch_norm_legit_no_training_relu_20,@"STO_CUDA_ENTRY STV_DEFAULT"
triton_poi_fused__native_batch_norm_legit_no_training_relu_20:
.text.triton_poi_fused__native_batch_norm_legit_no_training_relu_20:
[----:B------:R-:W0:Y:S02]  /*0000*/  LDC R1, c[0x0][0x28] ;  /* 0x00000a00ff017b82 */ /* 0x000e240000000800 */
[----:B------:R-:W1:Y:S01]  /*0010*/  S2R R0, SR_TID.X ;  /* 0x0000000000007919 */ /* 0x000e620000002100 */
[----:B------:R-:W2:Y:S01]  /*0020*/  LDC.64 R28, c[0x0][0x220] ;  /* 0x00008800ff1c7b82 */ /* 0x000ea20000000a00 */
[----:B------:R-:W3:Y:S07]  /*0030*/  S2R R3, SR_CTAID.X ;  /* 0x0000000000037919 */ /* 0x000eee0000002500 */
[----:B------:R-:W4:Y:S01]  /*0040*/  LDC.64 R32, c[0x0][0x210] ;  /* 0x00008400ff207b82 */ /* 0x000f220000000a00 */
[----:B------:R-:W-:Y:S01]  /*0050*/  ULDC.64 UR4, c[0x0][0x208] ;  /* 0x0000820000047ab9 */ /* 0x000fe20000000a00 */
[----:B------:R-:W-:-:S02]  /*0060*/  CS2R R4, SRZ ;  /* 0x0000000000047805 */ /* 0x000fc4000001ff00 */
[----:B------:R-:W-:Y:S02]  /*0070*/  CS2R R6, SRZ ;  /* 0x0000000000067805 */ /* 0x000fe4000001ff00 */
[----:B------:R-:W-:Y:S02]  /*0080*/  CS2R R8, SRZ ;  /* 0x0000000000087805 */ /* 0x000fe4000001ff00 */
[----:B------:R-:W-:Y:S01]  /*0090*/  CS2R R10, SRZ ;  /* 0x00000000000a7805 */ /* 0x000fe2000001ff00 */
[----:B------:R-:W5:Y:S01]  /*00a0*/  LDC.64 R30, c[0x0][0x218] ;  /* 0x00008600ff1e7b82 */ /* 0x000f620000000a00 */
[----:B-1----:R-:W-:-:S04]  /*00b0*/  SHF.L.U32 R0, R0, 0x2, RZ ;  /* 0x0000000200007819 */ /* 0x002fc800000006ff */
[----:B------:R-:W-:Y:S02]  /*00c0*/  LOP3.LUT R0, R0, 0x1fc, RZ, 0xc0, !PT ;  /* 0x000001fc00007812 */ /* 0x000fe400078ec0ff */
[----:B---3--:R-:W-:Y:S02]  /*00d0*/  SHF.R.S32.HI R2, RZ, 0x15, R3 ;  /* 0x00000015ff027819 */ /* 0x008fe40000011403 */
[----:B------:R-:W-:Y:S02]  /*00e0*/  LEA R0, R3, R0, 0xa ;  /* 0x0000000003007211 */ /* 0x000fe400078e50ff */
[----:B------:R-:W-:Y:S02]  /*00f0*/  SGXT R3, R2, 0x1 ;  /* 0x000000010203781a */ /* 0x000fe40000000200 */
[----:B------:R-:W-:Y:S02]  /*0100*/  ISETP.GE.AND P1, PT, R0, 0x7d0480, PT ;  /* 0x007d04800000780c */ /* 0x000fe40003f26270 */
[----:B------:R-:W-:-:S02]  /*0110*/  CS2R R12, SRZ ;  /* 0x00000000000c7805 */ /* 0x000fc4000001ff00 */
[----:B------:R-:W-:Y:S02]  /*0120*/  LEA.HI R3, R3, R0, RZ, 0x5 ;  /* 0x0000000003037211 */ /* 0x000fe400078f28ff */
[----:B------:R-:W-:Y:S01]  /*0130*/  CS2R R14, SRZ ;  /* 0x00000000000e7805 */ /* 0x000fe2000001ff00 */
[----:B----4-:R-:W-:Y:S01]  /*0140*/  IMAD.WIDE R32, R0, 0x4, R32 ;  /* 0x0000000400207825 */ /* 0x010fe200078e0220 */
[----:B------:R-:W-:-:S04]  /*0150*/  LOP3.LUT R3, R3, 0xffffffe0, RZ, 0xc0, !PT ;  /* 0xffffffe003037812 */ /* 0x000fc800078ec0ff */
[----:B------:R-:W-:Y:S01]  /*0160*/  IADD3 R2, R0, -R3, RZ ;  /* 0x8000000300027210 */ /* 0x000fe20007ffe0ff */
[----:B------:R-:W3:Y:S04]  /*0170*/  @!P1 LDG.E.128 R4, desc[UR4][R32.64] ;  /* 0x0000000420049981 */ /* 0x000ee8000c1e1d00 */
[----:B--2---:R-:W-:-:S04]  /*0180*/  IMAD.WIDE R28, R2, 0x4, R28 ;  /* 0x00000004021c7825 */ /* 0x004fc800078e021c */
[----:B-----5:R-:W-:Y:S01]  /*0190*/  IMAD.WIDE R30, R2, 0x4, R30 ;  /* 0x00000004021e7825 */ /* 0x020fe200078e021e */
[----:B------:R-:W2:Y:S04]  /*01a0*/  @!P1 LDG.E.EL.128 R12, desc[UR4][R28.64] ;  /* 0x000000041c0c9981 */ /* 0x000ea8000c2e1d00 */
[----:B------:R-:W3:Y:S01]  /*01b0*/  @!P1 LDG.E.EL.128 R8, desc[UR4][R30.64] ;  /* 0x000000041e089981 */ /* 0x000ee2000c2e1d00 */
[----:B------:R-:W-:-:S04]  /*01c0*/  IADD3 R3, R0, 0x200, RZ ;  /* 0x0000020000037810 */ /* 0x000fc80007ffe0ff */
[----:B------:R-:W-:Y:S02]  /*01d0*/  ISETP.GE.AND P0, PT, R3, 0x7d0480, PT ;  /* 0x007d04800300780c */ /* 0x000fe40003f06270 */
[----:B------:R-:W-:Y:S02]  /*01e0*/  CS2R R24, SRZ ;  /* 0x0000000000187805 */ /* 0x000fe4000001ff00 */
[----:B------:R-:W-:Y:S02]  /*01f0*/  CS2R R26, SRZ ;  /* 0x00000000001a7805 */ /* 0x000fe4000001ff00 */
[----:B------:R-:W-:Y:S02]  /*0200*/  CS2R R16, SRZ ;  /* 0x0000000000107805 */ /* 0x000fe4000001ff00 */
[----:B------:R-:W-:Y:S02]  /*0210*/  CS2R R18, SRZ ;  /* 0x0000000000127805 */ /* 0x000fe4000001ff00 */
[----:B------:R-:W-:-:S02]  /*0220*/  CS2R R20, SRZ ;  /* 0x0000000000147805 */ /* 0x000fc4000001ff00 */
[----:B------:R-:W-:Y:S01]  /*0230*/  CS2R R22, SRZ ;  /* 0x0000000000167805 */ /* 0x000fe2000001ff00 */
[----:B------:R-:W4:Y:S04]  /*0240*/  @!P0 LDG.E.EL.128 R24, desc[UR4][R28.64] ;  /* 0x000000041c188981 */ /* 0x000f28000c2e1d00 */
[----:B------:R-:W5:Y:S04]  /*0250*/  @!P0 LDG.E.128 R16, desc[UR4][R32.64+0x800] ;  /* 0x0008000420108981 */ /* 0x000f68000c1e1d00 */
[----:B------:R1:W5:Y:S01]  /*0260*/  @!P0 LDG.E.EL.128 R20, desc[UR4][R30.64] ;  /* 0x000000041e148981 */ /* 0x000362000c2e1d00 */
[----:B------:R-:W-:Y:S01]  /*0270*/  HFMA2.MMA R3, -RZ, RZ, 1.625, 0 ;  /* 0x3e800000ff037435 */ /* 0x000fe200000001ff */
[----:B-1----:R-:W1:Y:S02]  /*0280*/  LDC.64 R30, c[0x0][0x230] ;  /* 0x00008c00ff1e7b82 */ /* 0x002e640000000a00 */
[----:B-1----:R-:W-:-:S04]  /*0290*/  IMAD.WIDE R30, R2, 0x4, R30 ;  /* 0x00000004021e7825 */ /* 0x002fc800078e021e */
[----:B--2---:R-:W-:Y:S01]  /*02a0*/  FADD R12, R12, 9.9999997473787516356e-06 ;  /* 0x3727c5ac0c0c7421 */ /* 0x004fe20000000000 */
[----:B---3--:R-:W-:-:S05]  /*02b0*/  FADD R5, -R9, R5 ;  /* 0x0000000509057221 */ /* 0x008fca0000000100 */
[----:B------:R-:W1:Y:S01]  /*02c0*/  MUFU.SQRT R12, R12 ;  /* 0x0000000c000c7308 */ /* 0x000e620000002000 */
[----:B------:R-:W-:Y:S01]  /*02d0*/  FADD R9, R13, 9.9999997473787516356e-06 ;  /* 0x3727c5ac0d097421 */ /* 0x000fe20000000000 */
[----:B------:R-:W-:Y:S01]  /*02e0*/  FADD R4, -R8, R4 ;  /* 0x0000000408047221 */ /* 0x000fe20000000100 */
[----:B------:R-:W-:Y:S01]  /*02f0*/  FADD R8, R14, 9.9999997473787516356e-06 ;  /* 0x3727c5ac0e087421 */ /* 0x000fe20000000000 */
[----:B------:R-:W-:-:S04]  /*0300*/  FADD R14, R15, 9.9999997473787516356e-06 ;  /* 0x3727c5ac0f0e7421 */ /* 0x000fc80000000000 */
[----:B------:R-:W2:Y:S01]  /*0310*/  MUFU.SQRT R9, R9 ;  /* 0x0000000900097308 */ /* 0x000ea20000002000 */
[----:B-1----:R-:W-:-:S07]  /*0320*/  FSETP.GT.AND P5, PT, R12, 8.50705917302346158658e+37, PT ;  /* 0x7e8000000c00780b */ /* 0x002fce0003fa4000 */
[----:B------:R-:W1:Y:S01]  /*0330*/  MUFU.SQRT R8, R8 ;  /* 0x0000000800087308 */ /* 0x000e620000002000 */
[----:B------:R-:W-:Y:S01]  /*0340*/  FSETP.GEU.AND P2, PT, R12, 1.175494350822287508e-38, PT ;  /* 0x008000000c00780b */ /* 0x000fe20003f4e000 */
[----:B----4-:R-:W-:-:S06]  /*0350*/  FADD R24, R24, 9.9999997473787516356e-06 ;  /* 0x3727c5ac18187421 */ /* 0x010fcc0000000000 */
[----:B------:R-:W3:Y:S01]  /*0360*/  MUFU.SQRT R14, R14 ;  /* 0x0000000e000e7308 */ /* 0x000ee20000002000 */
[C---:B--2---:R-:W-:Y:S01]  /*0370*/  FSETP.GT.AND P3, PT, R9.reuse, 8.50705917302346158658e+37, PT ;  /* 0x7e8000000900780b */ /* 0x044fe20003f64000 */
[----:B------:R-:W-:Y:S01]  /*0380*/  FADD R10, -R10, R6 ;  /* 0x000000060a0a7221 */ /* 0x000fe20000000100 */
[----:B------:R-:W-:Y:S01]  /*0390*/  FSETP.GEU.AND P4, PT, R9, 1.175494350822287508e-38, PT ;  /* 0x008000000900780b */ /* 0x000fe20003f8e000 */
[----:B------:R-:W-:Y:S01]  /*03a0*/  @P5 FMUL R12, R12, 0.25 ;  /* 0x3e8000000c0c5820 */ /* 0x000fe20000400000 */
[----:B------:R-:W-:-:S03]  /*03b0*/  FSEL R6, R3, 1, P5 ;  /* 0x3f80000003067808 */ /* 0x000fc60002800000 */
[----:B------:R-:W2:Y:S01]  /*03c0*/  MUFU.SQRT R15, R24 ;  /* 0x00000018000f7308 */ /* 0x000ea20000002000 */
[----:B------:R-:W-:Y:S01]  /*03d0*/  FADD R13, R25, 9.9999997473787516356e-06 ;  /* 0x3727c5ac190d7421 */ /* 0x000fe20000000000 */
[----:B------:R-:W-:Y:S01]  /*03e0*/  FADD R26, R26, 9.9999997473787516356e-06 ;  /* 0x3727c5ac1a1a7421 */ /* 0x000fe20000000000 */
[----:B------:R-:W-:Y:S01]  /*03f0*/  @!P2 FMUL R12, R12, 16777216 ;  /* 0x4b8000000c0ca820 */ /* 0x000fe20000400000 */
[----:B------:R-:W-:Y:S01]  /*0400*/  @!P2 FMUL R6, R6, 16777216 ;  /* 0x4b8000000606a820 */ /* 0x000fe20000400000 */
[----:B-1----:R-:W-:Y:S01]  /*0410*/  FSETP.GT.AND P6, PT, R8, 8.50705917302346158658e+37, PT ;  /* 0x7e8000000800780b */ /* 0x002fe20003fc4000 */
[----:B-----5:R-:W-:Y:S01]  /*0420*/  FADD R16, -R20, R16 ;  /* 0x0000001014107221 */ /* 0x020fe20000000100 */
[----:B---3--:R-:W-:Y:S01]  /*0430*/  FSETP.GT.AND P2, PT, R14, 8.50705917302346158658e+37, PT ;  /* 0x7e8000000e00780b */ /* 0x008fe20003f44000 */
[----:B------:R-:W1:Y:S01]  /*0440*/  MUFU.SQRT R13, R13 ;  /* 0x0000000d000d7308 */ /* 0x000e620000002000 */
[----:B------:R-:W-:Y:S01]  /*0450*/  FSEL R20, R3, 1, P3 ;  /* 0x3f80000003147808 */ /* 0x000fe20001800000 */
[----:B------:R-:W-:Y:S01]  /*0460*/  @P3 FMUL R9, R9, 0.25 ;  /* 0x3e80000009093820 */ /* 0x000fe20000400000 */
[----:B------:R-:W-:-:S02]  /*0470*/  FSETP.GEU.AND P5, PT, R8, 1.175494350822287508e-38, PT ;  /* 0x008000000800780b */ /* 0x000fc40003fae000 */
[----:B------:R-:W-:-:S03]  /*0480*/  FSETP.GEU.AND P3, PT, R14, 1.175494350822287508e-38, PT ;  /* 0x008000000e00780b */ /* 0x000fc60003f6e000 */
[----:B------:R-:W3:Y:S01]  /*0490*/  MUFU.SQRT R25, R26 ;  /* 0x0000001a00197308 */ /* 0x000ee20000002000 */
[----:B------:R-:W-:Y:S01]  /*04a0*/  @!P4 FMUL R9, R9, 16777216 ;  /* 0x4b8000000909c820 */ /* 0x000fe20000400000 */
[----:B------:R-:W-:Y:S01]  /*04b0*/  @!P4 FMUL R20, R20, 16777216 ;  /* 0x4b8000001414c820 */ /* 0x000fe20000400000 */
[----:B--2---:R-:W-:Y:S01]  /*04c0*/  FSETP.GT.AND P4, PT, R15, 8.50705917302346158658e+37, PT ;  /* 0x7e8000000f00780b */ /* 0x004fe20003f84000 */
[----:B------:R-:W-:Y:S01]  /*04d0*/  FADD R11, -R11, R7 ;  /* 0x000000070b0b7221 */ /* 0x000fe20000000100 */
[C---:B------:R-:W-:Y:S01]  /*04e0*/  FSEL R24, R3.reuse, 1, P6 ;  /* 0x3f80000003187808 */ /* 0x040fe20003000000 */
[----:B------:R-:W-:Y:S02]  /*04f0*/  @P6 FMUL R8, R8, 0.25 ;  /* 0x3e80000008086820 */ /* 0x000fe40000400000 */
[----:B------:R2:W4:Y:S01]  /*0500*/  MUFU.RCP R7, R12 ;  /* 0x0000000c00077308 */ /* 0x0005220000001000 */
[----:B------:R-:W-:Y:S01]  /*0510*/  @P2 FMUL R14, R14, 0.25 ;  /* 0x3e8000000e0e2820 */ /* 0x000fe20000400000 */
[----:B------:R-:W-:Y:S01]  /*0520*/  @!P5 FMUL R8, R8, 16777216 ;  /* 0x4b8000000808d820 */ /* 0x000fe20000400000 */
[----:B------:R-:W-:Y:S01]  /*0530*/  @!P5 FMUL R24, R24, 16777216 ;  /* 0x4b8000001818d820 */ /* 0x000fe20000400000 */
[----:B--2---:R-:W-:Y:S01]  /*0540*/  FSEL R12, R3, 1, P2 ;  /* 0x3f800000030c7808 */ /* 0x004fe20001000000 */
[----:B------:R-:W-:Y:S01]  /*0550*/  @!P3 FMUL R14, R14, 16777216 ;  /* 0x4b8000000e0eb820 */ /* 0x000fe20000400000 */
[----:B-1----:R-:W-:-:S03]  /*0560*/  FSETP.GT.AND P5, PT, R13, 8.50705917302346158658e+37, PT ;  /* 0x7e8000000d00780b */ /* 0x002fc60003fa4000 */
[----:B------:R-:W-:Y:S01]  /*0570*/  @!P3 FMUL R12, R12, 16777216 ;  /* 0x4b8000000c0cb820 */ /* 0x000fe20000400000 */
[----:B---3--:R-:W-:Y:S01]  /*0580*/  FSETP.GT.AND P3, PT, R25, 8.50705917302346158658e+37, PT ;  /* 0x7e8000001900780b */ /* 0x008fe20003f64000 */
[----:B------:R-:W-:Y:S01]  /*0590*/  FADD R17, -R21, R17 ;  /* 0x0000001115117221 */ /* 0x000fe20000000100 */
[C---:B------:R-:W-:Y:S01]  /*05a0*/  FSETP.GEU.AND P6, PT, R15.reuse, 1.175494350822287508e-38, PT ;  /* 0x008000000f00780b */ /* 0x040fe20003fce000 */
[----:B------:R-:W-:Y:S01]  /*05b0*/  @P4 FMUL R15, R15, 0.25 ;  /* 0x3e8000000f0f4820 */ /* 0x000fe20000400000 */
[----:B------:R-:W-:Y:S01]  /*05c0*/  FSEL R21, R3, 1, P4 ;  /* 0x3f80000003157808 */ /* 0x000fe20002000000 */
[----:B------:R-:W1:Y:S01]  /*05d0*/  MUFU.RCP R29, R14 ;  /* 0x0000000e001d7308 */ /* 0x000e620000001000 */
[----:B------:R-:W-:Y:S02]  /*05e0*/  FSETP.GEU.AND P2, PT, R13, 1.175494350822287508e-38, PT ;  /* 0x008000000d00780b */ /* 0x000fe40003f4e000 */
[----:B------:R-:W-:Y:S01]  /*05f0*/  FSETP.GEU.AND P4, PT, R25, 1.175494350822287508e-38, PT ;  /* 0x008000001900780b */ /* 0x000fe20003f8e000 */
[----:B------:R-:W-:-:S04]  /*0600*/  FADD R23, -R23, R19 ;  /* 0x0000001317177221 */ /* 0x000fc80000000100 */
[----:B------:R-:W2:Y:S01]  /*0610*/  MUFU.RCP R33, R8 ;  /* 0x0000000800217308 */ /* 0x000ea20000001000 */
[----:B----4-:R-:W-:Y:S01]  /*0620*/  FMUL R19, R7, R6 ;  /* 0x0000000607137220 */ /* 0x010fe20000400000 */
[----:B------:R-:W-:Y:S01]  /*0630*/  @P5 FMUL R13, R13, 0.25 ;  /* 0x3e8000000d0d5820 */ /* 0x000fe20000400000 */
[----:B------:R-:W3:Y:S01]  /*0640*/  LDC.64 R6, c[0x0][0x228] ;  /* 0x00008a00ff067b82 */ /* 0x000ee20000000a00 */
[----:B------:R-:W-:-:S04]  /*0650*/  @P3 FMUL R25, R25, 0.25 ;  /* 0x3e80000019193820 */ /* 0x000fc80000400000 */
[----:B------:R-:W4:Y:S01]  /*0660*/  MUFU.RCP R9, R9 ;  /* 0x0000000900097308 */ /* 0x000f220000001000 */
[----:B------:R-:W-:Y:S01]  /*0670*/  @!P6 FMUL R15, R15, 16777216 ;  /* 0x4b8000000f0fe820 */ /* 0x000fe20000400000 */
[----:B------:R-:W-:Y:S01]  /*0680*/  @!P2 FMUL R13, R13, 16777216 ;  /* 0x4b8000000d0da820 */ /* 0x000fe20000400000 */
[----:B------:R-:W-:Y:S01]  /*0690*/  @!P4 FMUL R25, R25, 16777216 ;  /* 0x4b8000001919c820 */ /* 0x000fe20000400000 */
[----:B-1----:R-:W-:Y:S01]  /*06a0*/  FMUL R12, R29, R12 ;  /* 0x0000000c1d0c7220 */ /* 0x002fe20000400000 */
[----:B--2---:R-:W-:-:S03]  /*06b0*/  FMUL R33, R33, R24 ;  /* 0x0000001821217220 */ /* 0x004fc60000400000 */
[----:B------:R1:W2:Y:S08]  /*06c0*/  MUFU.RCP R8, R15 ;  /* 0x0000000f00087308 */ /* 0x0002b00000001000 */
[----:B------:R-:W5:Y:S01]  /*06d0*/  MUFU.RCP R26, R13 ;  /* 0x0000000d001a7308 */ /* 0x000f620000001000 */
[----:B----4-:R-:W-:Y:S01]  /*06e0*/  FMUL R24, R9, R20 ;  /* 0x0000001409187220 */ /* 0x010fe20000400000 */
[----:B-1----:R-:W-:-:S06]  /*06f0*/  FMUL R15, R33, R10 ;  /* 0x0000000a210f7220 */ /* 0x002fcc0000400000 */
[----:B------:R2:W1:Y:S01]  /*0700*/  MUFU.RCP R29, R25 ;  /* 0x00000019001d7308 */ /* 0x0004620000001000 */
[C---:B------:R-:W-:Y:S02]  /*0710*/  FSEL R9, R3.reuse, 1, P5 ;  /* 0x3f80000003097808 */ /* 0x040fe40002800000 */
[----:B------:R-:W-:Y:S01]  /*0720*/  FSEL R10, R3, 1, P3 ;  /* 0x3f800000030a7808 */ /* 0x000fe20001800000 */
[----:B------:R-:W-:Y:S02]  /*0730*/  @!P6 FMUL R21, R21, 16777216 ;  /* 0x4b8000001515e820 */ /* 0x000fe40000400000 */
[----:B------:R-:W-:Y:S02]  /*0740*/  @!P2 FMUL R9, R9, 16777216 ;  /* 0x4b8000000909a820 */ /* 0x000fe40000400000 */
[----:B------:R-:W-:Y:S01]  /*0750*/  @!P4 FMUL R10, R10, 16777216 ;  /* 0x4b8000000a0ac820 */ /* 0x000fe20000400000 */
[----:B------:R-:W-:Y:S01]  /*0760*/  FMUL R12, R12, R11 ;  /* 0x0000000b0c0c7220 */ /* 0x000fe20000400000 */
[----:B------:R-:W-:Y:S01]  /*0770*/  FMUL R24, R24, R5 ;  /* 0x0000000518187220 */ /* 0x000fe20000400000 */
[----:B------:R-:W-:Y:S01]  /*0780*/  FMUL R19, R19, R4 ;  /* 0x0000000413137220 */ /* 0x000fe20000400000 */
[----:B--2---:R-:W-:Y:S01]  /*0790*/  FMUL R25, R8, R21 ;  /* 0x0000001508197220 */ /* 0x004fe20000400000 */
[----:B-----5:R-:W-:Y:S01]  /*07a0*/  FMUL R26, R26, R9 ;  /* 0x000000091a1a7220 */ /* 0x020fe20000400000 */
[----:B---3--:R-:W-:-:S04]  /*07b0*/  IMAD.WIDE R32, R2, 0x4, R6 ;  /* 0x0000000402207825 */ /* 0x008fc800078e0206 */
[----:B-1----:R-:W-:Y:S01]  /*07c0*/  FMUL R29, R29, R10 ;  /* 0x0000000a1d1d7220 */ /* 0x002fe20000400000 */
[----:B------:R-:W-:Y:S02]  /*07d0*/  CS2R R8, SRZ ;  /* 0x0000000000087805 */ /* 0x000fe4000001ff00 */
[----:B------:R-:W-:Y:S02]  /*07e0*/  CS2R R10, SRZ ;  /* 0x00000000000a7805 */ /* 0x000fe4000001ff00 */
[----:B------:R-:W-:Y:S02]  /*07f0*/  CS2R R4, SRZ ;  /* 0x0000000000047805 */ /* 0x000fe4000001ff00 */
[----:B------:R-:W-:Y:S02]  /*0800*/  CS2R R6, SRZ ;  /* 0x0000000000067805 */ /* 0x000fe4000001ff00 */
[----:B------:R-:W2:Y:S04]  /*0810*/  @!P1 LDG.E.EL.128 R8, desc[UR4][R32.64] ;  /* 0x0000000420089981 */ /* 0x000ea8000c2e1d00 */
[----:B------:R-:W2:Y:S01]  /*0820*/  @!P1 LDG.E.EL.128 R4, desc[UR4][R30.64] ;  /* 0x000000041e049981 */ /* 0x000ea2000c2e1d00 */
[----:B------:R-:W-:-:S04]  /*0830*/  FADD R27, R27, 9.9999997473787516356e-06 ;  /* 0x3727c5ac1b1b7421 */ /* 0x000fc80000000000 */
[----:B------:R-:W1:Y:S02]  /*0840*/  MUFU.SQRT R20, R27 ;  /* 0x0000001b00147308 */ /* 0x000e640000002000 */
[C---:B-1----:R-:W-:Y:S02]  /*0850*/  FSETP.GT.AND P2, PT, R20.reuse, 8.50705917302346158658e+37, PT ;  /* 0x7e8000001400780b */ /* 0x042fe40003f44000 */
[----:B------:R-:W-:-:S11]  /*0860*/  FSETP.GEU.AND P3, PT, R20, 1.175494350822287508e-38, PT ;  /* 0x008000001400780b */ /* 0x000fd60003f6e000 */
[----:B------:R-:W-:-:S04]  /*0870*/  @P2 FMUL R20, R20, 0.25 ;  /* 0x3e80000014142820 */ /* 0x000fc80000400000 */
[----:B------:R-:W-:-:S06]  /*0880*/  @!P3 FMUL R20, R20, 16777216 ;  /* 0x4b8000001414b820 */ /* 0x000fcc0000400000 */
[----:B------:R-:W1:Y:S01]  /*0890*/  MUFU.RCP R20, R20 ;  /* 0x0000001400147308 */ /* 0x000e620000001000 */
[----:B------:R-:W-:-:S05]  /*08a0*/  FSEL R3, R3, 1, P2 ;  /* 0x3f80000003037808 */ /* 0x000fca0001000000 */
[----:B------:R-:W-:Y:S01]  /*08b0*/  @!P3 FMUL R3, R3, 16777216 ;  /* 0x4b8000000303b820 */ /* 0x000fe20000400000 */
[----:B------:R-:W-:-:S03]  /*08c0*/  FADD R18, -R22, R18 ;  /* 0x0000001216127221 */ /* 0x000fc60000000100 */
[----:B-1----:R-:W-:Y:S01]  /*08d0*/  FMUL R2, R20, R3 ;  /* 0x0000000314027220 */ /* 0x002fe20000400000 */
[----:B------:R-:W-:-:S03]  /*08e0*/  CS2R R20, SRZ ;  /* 0x0000000000147805 */ /* 0x000fc6000001ff00 */
[----:B------:R-:W-:Y:S01]  /*08f0*/  FMUL R2, R2, R23 ;  /* 0x0000001702027220 */ /* 0x000fe20000400000 */
[----:B------:R-:W-:-:S06]  /*0900*/  CS2R R22, SRZ ;  /* 0x0000000000167805 */ /* 0x000fcc000001ff00 */
[----:B------:R-:W3:Y:S01]  /*0910*/  @!P0 LDG.E.EL.128 R20, desc[UR4][R30.64] ;  /* 0x000000041e148981 */ /* 0x000ee2000c2e1d00 */
[----:B--2---:R-:W-:Y:S01]  /*0920*/  FFMA R6, R15, R10, R6 ;  /* 0x0000000a0f067223 */ /* 0x004fe20000000006 */
[----:B------:R-:W-:Y:S01]  /*0930*/  FFMA R7, R12, R11, R7 ;  /* 0x0000000b0c077223 */ /* 0x000fe20000000007 */
[----:B------:R-:W-:Y:S02]  /*0940*/  CS2R R12, SRZ ;  /* 0x00000000000c7805 */ /* 0x000fe4000001ff00 */
[----:B------:R-:W-:Y:S01]  /*0950*/  CS2R R14, SRZ ;  /* 0x00000000000e7805 */ /* 0x000fe2000001ff00 */
[----:B------:R-:W1:Y:S05]  /*0960*/  LDC.64 R10, c[0x0][0x238] ;  /* 0x00008e00ff0a7b82 */ /* 0x000e6a0000000a00 */
[----:B------:R-:W3:Y:S01]  /*0970*/  @!P0 LDG.E.EL.128 R12, desc[UR4][R32.64] ;  /* 0x00000004200c8981 */ /* 0x000ee2000c2e1d00 */
[----:B------:R-:W-:Y:S01]  /*0980*/  FFMA R5, R24, R9, R5 ;  /* 0x0000000918057223 */ /* 0x000fe20000000005 */
[----:B------:R-:W-:Y:S01]  /*0990*/  FFMA R4, R19, R8, R4 ;  /* 0x0000000813047223 */ /* 0x000fe20000000004 */
[----:B------:R-:W-:Y:S01]  /*09a0*/  FSETP.GEU.AND P2, PT, R7, RZ, PT ;  /* 0x000000ff0700720b */ /* 0x000fe20003f4e000 */
[----:B------:R-:W-:Y:S01]  /*09b0*/  FMUL R29, R29, R18 ;  /* 0x000000121d1d7220 */ /* 0x000fe20000400000 */
[----:B------:R-:W-:Y:S01]  /*09c0*/  FSETP.GEU.AND P3, PT, R6, RZ, PT ;  /* 0x000000ff0600720b */ /* 0x000fe20003f6e000 */
[----:B------:R-:W-:Y:S01]  /*09d0*/  FMUL R26, R26, R17 ;  /* 0x000000111a1a7220 */ /* 0x000fe20000400000 */
[----:B------:R-:W-:Y:S01]  /*09e0*/  FSETP.GEU.AND P4, PT, R5, RZ, PT ;  /* 0x000000ff0500720b */ /* 0x000fe20003f8e000 */
[----:B------:R-:W-:Y:S01]  /*09f0*/  FMUL R25, R25, R16 ;  /* 0x0000001019197220 */ /* 0x000fe20000400000 */
[----:B------:R-:W-:-:S02]  /*0a00*/  FSETP.GEU.AND P5, PT, R4, RZ, PT ;  /* 0x000000ff0400720b */ /* 0x000fc40003fae000 */
[----:B------:R-:W-:Y:S02]  /*0a10*/  SEL R7, R7, RZ, P2 ;  /* 0x000000ff07077207 */ /* 0x000fe40001000000 */
[----:B------:R-:W-:Y:S02]  /*0a20*/  SEL R6, R6, RZ, P3 ;  /* 0x000000ff06067207 */ /* 0x000fe40001800000 */
[----:B------:R-:W-:Y:S02]  /*0a30*/  SEL R5, R5, RZ, P4 ;  /* 0x000000ff05057207 */ /* 0x000fe40002000000 */
[----:B------:R-:W-:Y:S01]  /*0a40*/  SEL R4, R4, RZ, P5 ;  /* 0x000000ff04047207 */ /* 0x000fe20002800000 */
[----:B-1----:R-:W-:-:S05]  /*0a50*/  IMAD.WIDE R10, R0, 0x4, R10 ;  /* 0x00000004000a7825 */ /* 0x002fca00078e020a */
[----:B------:R1:W-:Y:S01]  /*0a60*/  @!P1 STG.E.128 desc[UR4][R10.64], R4 ;  /* 0x000000040a009986 */ /* 0x0003e2000c101d04 */
[----:B---3--:R-:W-:Y:S01]  /*0a70*/  FFMA R2, R2, R15, R23 ;  /* 0x0000000f02027223 */ /* 0x008fe20000000017 */
[----:B------:R-:W-:Y:S01]  /*0a80*/  FFMA R14, R29, R14, R22 ;  /* 0x0000000e1d0e7223 */ /* 0x000fe20000000016 */
[----:B------:R-:W-:Y:S01]  /*0a90*/  FFMA R13, R26, R13, R21 ;  /* 0x0000000d1a0d7223 */ /* 0x000fe20000000015 */
[----:B------:R-:W-:Y:S02]  /*0aa0*/  FFMA R12, R25, R12, R20 ;  /* 0x0000000c190c7223 */ /* 0x000fe40000000014 */
[----:B------:R-:W-:Y:S02]  /*0ab0*/  FSETP.GEU.AND P1, PT, R2, RZ, PT ;  /* 0x000000ff0200720b */ /* 0x000fe40003f2e000 */
[----:B------:R-:W-:Y:S02]  /*0ac0*/  FSETP.GEU.AND P2, PT, R14, RZ, PT ;  /* 0x000000ff0e00720b */ /* 0x000fe40003f4e000 */
[----:B------:R-:W-:-:S02]  /*0ad0*/  FSETP.GEU.AND P3, PT, R13, RZ, PT ;  /* 0x000000ff0d00720b */ /* 0x000fc40003f6e000 */
[----:B------:R-:W-:Y:S02]  /*0ae0*/  FSETP.GEU.AND P4, PT, R12, RZ, PT ;  /* 0x000000ff0c00720b */ /* 0x000fe40003f8e000 */
[----:B------:R-:W-:Y:S02]  /*0af0*/  SEL R15, R2, RZ, P1 ;  /* 0x000000ff020f7207 */ /* 0x000fe40000800000 */
[----:B------:R-:W-:Y:S02]  /*0b00*/  SEL R14, R14, RZ, P2 ;  /* 0x000000ff0e0e7207 */ /* 0x000fe40001000000 */
[----:B------:R-:W-:Y:S02]  /*0b10*/  SEL R13, R13, RZ, P3 ;  /* 0x000000ff0d0d7207 */ /* 0x000fe40001800000 */
[----:B------:R-:W-:Y:S01]  /*0b20*/  SEL R12, R12, RZ, P4 ;  /* 0x000000ff0c0c7207 */ /* 0x000fe20002000000 */
[----:B-1----:R-:W-:Y:S06]  /*0b30*/  @P0 EXIT ;  /* 0x000000000000094d */ /* 0x002fec0003800000 */
[----:B------:R-:W-:Y:S01]  /*0b40*/  STG.E.128 desc[UR4][R10.64+0x800], R12 ;  /* 0x0008000c0a007986 */ /* 0x000fe2000c101d04 */
[----:B------:R-:W-:Y:S05]  /*0b50*/  EXIT ;  /* 0x000000000000794d */ /* 0x000fea0003800000 */
.L_x_0:
[----:B------:R-:W-:-:S00]  /*0b60*/  BRA `(.L_x_0) ;  /* 0xfffffffc00fc7947 */ /* 0x000fc0000383ffff */
[----:B------:R-:W-:-:S00]  /*0b70*/  NOP ;  /* 0x0000000000007918 */ /* 0x000fc00000000000 */
        /* <DEDUP_REMOVED lines=8> */
.L_x_1:


//--------------------- .nv.global.init           --------------------------
	.section	.nv.global.init,"aw",@progbits
.nv.global.init:
	.type		_$_str,@object
	.size		_$_str,(_$_str_$_2 - _$_str)
_$_str:
        /*0000*/ 	.byte	0x5f, 0x5f, 0x43, 0x55, 0x44, 0x41, 0x5f, 0x46, 0x54, 0x5a, 0x00
	.type		_$_str_$_2,@object
	.size		_$_str_$_2,(.L_1 - _$_str_$_2)
_$_str_$_2:
        /*000b*/ 	.byte	0x5f, 0x5f, 0x43, 0x55, 0x44, 0x41, 0x5f, 0x50, 0x52, 0x45, 0x43, 0x5f, 0x53, 0x51, 0x52, 0x54
        /*001b*/ 	.byte	0x00
.L_1:


//--------------------- .nv.constant0.triton_poi_fused__native_batch_norm_legit_no_training_relu_20 --------------------------
	.section	.nv.constant0.triton_poi_fused__native_batch_norm_legit_no_training_relu_20,"a",@progbits
	.sectionflags	@""
	.align	4
.nv.constant0.triton_poi_fused__native_batch_norm_legit_no_training_relu_20:
	.zero		580
